//
// Generated by NVIDIA NVVM Compiler
//
// Compiler Build ID: CL-36424714
// Cuda compilation tools, release 13.0, V13.0.88
// Based on NVVM 20.0.0
//

.version 9.0
.target sm_100
.address_size 64

.extern .func  (.param .b32 func_retval0) vprintf
(
	.param .b64 vprintf_param_0,
	.param .b64 vprintf_param_1
)
;
.global .align 1 .b8 $str[28] = {72, 101, 108, 108, 111, 44, 32, 87, 111, 114, 108, 100, 32, 102, 114, 111, 109, 32, 116, 104, 101, 32, 71, 80, 85, 33, 10};

.entry _Z10matrix_sumv()
{
	.reg .b32 	%r<3>;
	.reg .b64 	%rd<3>;

	mov.u64 	%rd1, $str;
	cvta.global.u64 	%rd2, %rd1;
	{ // callseq 0, 0
	.param .b64 param0;
	st.param.b64 	[param0], %rd2;
	.param .b64 param1;
	st.param.b64 	[param1], 0;
	.param .b32 retval0;
	call.uni (retval0), 
	vprintf, 
	(
	param0, 
	param1
	);
	ld.param.b32 	%r1, [retval0];
	} // callseq 0
	ret;

}


// ===== COMPILED SASS (sm_100) =====

	.target	sm_100

	.elftype	@"ET_EXEC"


//--------------------- .note.nv.tkinfo           --------------------------
	.section	.note.nv.tkinfo,"",@"SHT_NOTE"
	.sectionflags	@"SHF_NOTE_NV_TKINFO"
	.tkinfo
        /*0018*/ 	.word	0x00000002
        /*0030*/ 	.string	""
        /*0030*/ 	.string	"ptxas"
        /*0030*/ 	.string	"Cuda compilation tools, release 13.0, V13.0.88"
        /*0030*/ 	.string	"Build cuda_13.0.r13.0/compiler.36424714_0"
        /*0030*/ 	.string	"-arch sm_100 -m 64 "



//--------------------- .note.nv.cuinfo           --------------------------
	.section	.note.nv.cuinfo,"",@"SHT_NOTE"
	.sectionflags	@"SHF_NOTE_NV_CUINFO"
        /*0018*/ 	.short	0x0002
        /*001a*/ 	.short	0x0064
        /*001c*/ 	.short	0x0082
	.zero		2


//--------------------- .nv.info                  --------------------------
	.section	.nv.info,"",@"SHT_CUDA_INFO"
	.align	4


	//----- nvinfo : EIATTR_REGCOUNT
	.align		4
        /*0000*/ 	.byte	0x04, 0x2f
        /*0002*/ 	.short	(.L_2 - .L_1)
	.align		4
.L_1:
        /*0004*/ 	.word	index@(_Z10matrix_sumv)
        /*0008*/ 	.word	0x00000018


	//----- nvinfo : EIATTR_FRAME_SIZE
	.align		4
.L_2:
        /*000c*/ 	.byte	0x04, 0x11
        /*000e*/ 	.short	(.L_4 - .L_3)
	.align		4
.L_3:
        /*0010*/ 	.word	index@(_Z10matrix_sumv)
        /*0014*/ 	.word	0x00000000


	//----- nvinfo : EIATTR_MIN_STACK_SIZE
	.align		4
.L_4:
        /*0018*/ 	.byte	0x04, 0x12
        /*001a*/ 	.short	(.L_6 - .L_5)
	.align		4
.L_5:
        /*001c*/ 	.word	index@(_Z10matrix_sumv)
        /*0020*/ 	.word	0x00000000
.L_6:


//--------------------- .nv.compat                --------------------------
	.section	.nv.compat,"",@"SHT_CUDA_COMPAT_INFO"
	.align	4
        /*0000*/ 	.byte	0x02, 0x09, 0x00, 0x00, 0x02, 0x02, 0x01, 0x00, 0x02, 0x05, 0x05, 0x00, 0x03, 0x07, 0x01, 0x01
        /*0010*/ 	.byte	0x02, 0x03, 0x00, 0x00, 0x02, 0x06, 0x01, 0x00, 0x04, 0x0b, 0x08, 0x00, 0x09, 0x00, 0x00, 0x00
        /*0020*/ 	.byte	0x00, 0x00, 0x00, 0x00


//--------------------- .nv.info._Z10matrix_sumv  --------------------------
	.section	.nv.info._Z10matrix_sumv,"",@"SHT_CUDA_INFO"
	.sectionflags	@""
	.align	4


	//----- nvinfo : EIATTR_CUDA_API_VERSION
	.align		4
        /*0000*/ 	.byte	0x04, 0x37
        /*0002*/ 	.short	(.L_8 - .L_7)
.L_7:
        /*0004*/ 	.word	0x00000082


	//----- nvinfo : EIATTR_SPARSE_MMA_MASK
	.align		4
.L_8:
        /*0008*/ 	.byte	0x03, 0x50
        /*000a*/ 	.short	0x0000


	//----- nvinfo : EIATTR_MAXREG_COUNT
	.align		4
        /*000c*/ 	.byte	0x03, 0x1b
        /*000e*/ 	.short	0x00ff


	//----- nvinfo : EIATTR_EXTERNS
	.align		4
        /*0010*/ 	.byte	0x04, 0x0f
        /*0012*/ 	.short	(.L_10 - .L_9)


	//   ....[0]....
	.align		4
.L_9:
        /*0014*/ 	.word	index@(vprintf)


	//----- nvinfo : EIATTR_MERCURY_ISA_VERSION
	.align		4
.L_10:
        /*0018*/ 	.byte	0x03, 0x5f
        /*001a*/ 	.short	0x0101


	//----- nvinfo : EIATTR_VRC_CTA_INIT_COUNT
	.align		4
        /*001c*/ 	.byte	0x02, 0x4a
	.zero		1
	.zero		1


	//----- nvinfo : EIATTR_SYSCALL_OFFSETS
	.align		4
        /*0020*/ 	.byte	0x04, 0x46
        /*0022*/ 	.short	(.L_12 - .L_11)


	//   ....[0]....
.L_11:
        /*0024*/ 	.word	0x00000080


	//----- nvinfo : EIATTR_EXIT_INSTR_OFFSETS
	.align		4
.L_12:
        /*0028*/ 	.byte	0x04, 0x1c
        /*002a*/ 	.short	(.L_14 - .L_13)


	//   ....[0]....
.L_13:
        /*002c*/ 	.word	0x00000090


	//----- nvinfo : EIATTR_SW_WAR
	.align		4
.L_14:
        /*0030*/ 	.byte	0x04, 0x36
        /*0032*/ 	.short	(.L_16 - .L_15)
.L_15:
        /*0034*/ 	.word	0x00000008
.L_16:


//--------------------- .nv.callgraph             --------------------------
	.section	.nv.callgraph,"",@"SHT_CUDA_CALLGRAPH"
	.align	4
	.sectionentsize	8
	.align		4
        /*0000*/ 	.word	0x00000000
	.align		4
        /*0004*/ 	.word	0xffffffff
	.align		4
        /*0008*/ 	.word	index@(_Z10matrix_sumv)
	.align		4
        /*000c*/ 	.word	index@(vprintf)
	.align		4
        /*0010*/ 	.word	0x00000000
	.align		4
        /*0014*/ 	.word	0xfffffffe
	.align		4
        /*0018*/ 	.word	0x00000000
	.align		4
        /*001c*/ 	.word	0xfffffffd
	.align		4
        /*0020*/ 	.word	0x00000000
	.align		4
        /*0024*/ 	.word	0xfffffffc


//--------------------- .nv.constant4             --------------------------
	.section	.nv.constant4,"a",@progbits
	.align	8
	.align		8
.nv.constant4:
        /*0000*/ 	.dword	vprintf
	.align		8
        /*0008*/ 	.dword	$str


//--------------------- .text._Z10matrix_sumv     --------------------------
	.section	.text._Z10matrix_sumv,"ax",@progbits
	.align	128
.text._Z10matrix_sumv:
        .type           _Z10matrix_sumv,@function
        .size           _Z10matrix_sumv,(.L_x_2 - _Z10matrix_sumv)
        .other          _Z10matrix_sumv,@"STO_CUDA_ENTRY STV_DEFAULT"
_Z10matrix_sumv:
[----:B------:R-:W0:Y:S01]  /*0000*/  LDC R1, c[0x0][0x37c] ;  /* 0x0000df00ff017b82 */ /* 0x000e220000000800 */
[----:B------:R-:W-:Y:S01]  /*0010*/  MOV R0, 0x0 ;  /* 0x0000000000007802 */ /* 0x000fe20000000f00 */
[----:B------:R-:W1:Y:S01]  /*0020*/  LDCU.64 UR4, c[0x4][0x8] ;  /* 0x01000100ff0477ac */ /* 0x000e620008000a00 */
[----:B------:R-:W-:-:S05]  /*0030*/  CS2R R6, SRZ ;  /* 0x0000000000067805 */ /* 0x000fca000001ff00 */
[----:B------:R2:W3:Y:S01]  /*0040*/  LDC.64 R2, c[0x4][R0] ;  /* 0x0100000000027b82 */ /* 0x0004e20000000a00 */
[----:B-1----:R-:W-:Y:S02]  /*0050*/  IMAD.U32 R4, RZ, RZ, UR4 ;  /* 0x00000004ff047e24 */ /* 0x002fe4000f8e00ff */
[----:B--2---:R-:W-:-:S07]  /*0060*/  IMAD.U32 R5, RZ, RZ, UR5 ;  /* 0x00000005ff057e24 */ /* 0x004fce000f8e00ff */
[----:B------:R-:W-:-:S07]  /*0070*/  LEPC R20, `(.L_x_0) ;  /* 0x000000001014794e */ /* 0x000fce0000000000 */
[----:B0--3--:R-:W-:Y:S05]  /*0080*/  CALL.ABS.NOINC R2 ;  /* 0x0000000002007343 */ /* 0x009fea0003c00000 */
.L_x_0:
[----:B------:R-:W-:Y:S05]  /*0090*/  EXIT ;  /* 0x000000000000794d */ /* 0x000fea0003800000 */
.L_x_1:
[----:B------:R-:W-:-:S00]  /*00a0*/  BRA `(.L_x_1) ;  /* 0xfffffffc00fc7947 */ /* 0x000fc0000383ffff */
[----:B------:R-:W-:-:S00]  /*00b0*/  NOP ;  /* 0x0000000000007918 */ /* 0x000fc00000000000 */
        /* <DEDUP_REMOVED lines=12> */
.L_x_2:


//--------------------- .nv.global.init           --------------------------
	.section	.nv.global.init,"aw",@progbits
.nv.global.init:
	.type		$str,@object
	.size		$str,(.L_0 - $str)
$str:
        /*0000*/ 	.byte	0x48, 0x65, 0x6c, 0x6c, 0x6f, 0x2c, 0x20, 0x57, 0x6f, 0x72, 0x6c, 0x64, 0x20, 0x66, 0x72, 0x6f
        /*0010*/ 	.byte	0x6d, 0x20, 0x74, 0x68, 0x65, 0x20, 0x47, 0x50, 0x55, 0x21, 0x0a, 0x00
.L_0:


//--------------------- .nv.shared.reserved.0     --------------------------
	.section	.nv.shared.reserved.0,"aw",@nobits
	.weak		__nv_reservedSMEM_offset_0_alias
	.size		__nv_reservedSMEM_offset_0_alias, 0, 64
	.other		__nv_reservedSMEM_offset_0_alias,@"STO_CUDA_RESERVED_SHARED STV_DEFAULT"
__nv_reservedSMEM_offset_0_alias:
	.zero		0
	.zero		64


//--------------------- .nv.constant0._Z10matrix_sumv --------------------------
	.section	.nv.constant0._Z10matrix_sumv,"a",@progbits
	.sectionflags	@""
	.align	4
.nv.constant0._Z10matrix_sumv:
	.zero		896


//--------------------- SYMBOLS --------------------------

	.type		.nv.reservedSmem.offset0,@object
	.size		.nv.reservedSmem.offset0,0x4
	.type		vprintf,@function
